//
// Generated by NVIDIA NVVM Compiler
//
// Compiler Build ID: CL-36424714
// Cuda compilation tools, release 13.0, V13.0.88
// Based on NVVM 20.0.0
//

.version 9.0
.target sm_100
.address_size 64

	// .globl	_Z10dotProductPfS_S_S_S_i

.visible .entry _Z10dotProductPfS_S_S_S_i(
	.param .u64 .ptr .align 1 _Z10dotProductPfS_S_S_S_i_param_0,
	.param .u64 .ptr .align 1 _Z10dotProductPfS_S_S_S_i_param_1,
	.param .u64 .ptr .align 1 _Z10dotProductPfS_S_S_S_i_param_2,
	.param .u64 .ptr .align 1 _Z10dotProductPfS_S_S_S_i_param_3,
	.param .u64 .ptr .align 1 _Z10dotProductPfS_S_S_S_i_param_4,
	.param .u32 _Z10dotProductPfS_S_S_S_i_param_5
)
{
	.reg .pred 	%p<2>;
	.reg .b32 	%r<6>;
	.reg .b32 	%f<8>;
	.reg .b64 	%rd<17>;

	ld.param.u64 	%rd1, [_Z10dotProductPfS_S_S_S_i_param_0];
	ld.param.u64 	%rd2, [_Z10dotProductPfS_S_S_S_i_param_1];
	ld.param.u64 	%rd3, [_Z10dotProductPfS_S_S_S_i_param_2];
	ld.param.u64 	%rd4, [_Z10dotProductPfS_S_S_S_i_param_3];
	ld.param.u64 	%rd5, [_Z10dotProductPfS_S_S_S_i_param_4];
	ld.param.u32 	%r2, [_Z10dotProductPfS_S_S_S_i_param_5];
	mov.u32 	%r3, %ctaid.x;
	mov.u32 	%r4, %ntid.x;
	mov.u32 	%r5, %tid.x;
	mad.lo.s32 	%r1, %r3, %r4, %r5;
	setp.ge.s32 	%p1, %r1, %r2;
	@%p1 bra 	$L__BB0_2;
	cvta.to.global.u64 	%rd6, %rd1;
	cvta.to.global.u64 	%rd7, %rd2;
	cvta.to.global.u64 	%rd8, %rd3;
	cvta.to.global.u64 	%rd9, %rd4;
	cvta.to.global.u64 	%rd10, %rd5;
	mul.wide.s32 	%rd11, %r1, 4;
	add.s64 	%rd12, %rd6, %rd11;
	ld.global.f32 	%f1, [%rd12];
	add.s64 	%rd13, %rd7, %rd11;
	ld.global.f32 	%f2, [%rd13];
	sub.f32 	%f3, %f1, %f2;
	add.s64 	%rd14, %rd8, %rd11;
	ld.global.f32 	%f4, [%rd14];
	add.s64 	%rd15, %rd9, %rd11;
	ld.global.f32 	%f5, [%rd15];
	add.f32 	%f6, %f4, %f5;
	mul.f32 	%f7, %f3, %f6;
	add.s64 	%rd16, %rd10, %rd11;
	st.global.f32 	[%rd16], %f7;
$L__BB0_2:
	ret;

}


// ===== COMPILED SASS (sm_100) =====

	.target	sm_100

	.elftype	@"ET_EXEC"


//--------------------- .note.nv.tkinfo           --------------------------
	.section	.note.nv.tkinfo,"",@"SHT_NOTE"
	.sectionflags	@"SHF_NOTE_NV_TKINFO"
	.tkinfo
        /*0018*/ 	.word	0x00000002
        /*0030*/ 	.string	""
        /*0030*/ 	.string	"ptxas"
        /*0030*/ 	.string	"Cuda compilation tools, release 13.0, V13.0.88"
        /*0030*/ 	.string	"Build cuda_13.0.r13.0/compiler.36424714_0"
        /*0030*/ 	.string	"-arch sm_100 -m 64 "



//--------------------- .note.nv.cuinfo           --------------------------
	.section	.note.nv.cuinfo,"",@"SHT_NOTE"
	.sectionflags	@"SHF_NOTE_NV_CUINFO"
        /*0018*/ 	.short	0x0002
        /*001a*/ 	.short	0x0064
        /*001c*/ 	.short	0x0082
	.zero		2


//--------------------- .nv.info                  --------------------------
	.section	.nv.info,"",@"SHT_CUDA_INFO"
	.align	4


	//----- nvinfo : EIATTR_REGCOUNT
	.align		4
        /*0000*/ 	.byte	0x04, 0x2f
        /*0002*/ 	.short	(.L_1 - .L_0)
	.align		4
.L_0:
        /*0004*/ 	.word	index@(_Z10dotProductPfS_S_S_S_i)
        /*0008*/ 	.word	0x00000012


	//----- nvinfo : EIATTR_FRAME_SIZE
	.align		4
.L_1:
        /*000c*/ 	.byte	0x04, 0x11
        /*000e*/ 	.short	(.L_3 - .L_2)
	.align		4
.L_2:
        /*0010*/ 	.word	index@(_Z10dotProductPfS_S_S_S_i)
        /*0014*/ 	.word	0x00000000


	//----- nvinfo : EIATTR_MIN_STACK_SIZE
	.align		4
.L_3:
        /*0018*/ 	.byte	0x04, 0x12
        /*001a*/ 	.short	(.L_5 - .L_4)
	.align		4
.L_4:
        /*001c*/ 	.word	index@(_Z10dotProductPfS_S_S_S_i)
        /*0020*/ 	.word	0x00000000
.L_5:


//--------------------- .nv.compat                --------------------------
	.section	.nv.compat,"",@"SHT_CUDA_COMPAT_INFO"
	.align	4
        /*0000*/ 	.byte	0x02, 0x09, 0x00, 0x00, 0x02, 0x02, 0x01, 0x00, 0x02, 0x05, 0x05, 0x00, 0x03, 0x07, 0x01, 0x01
        /*0010*/ 	.byte	0x02, 0x03, 0x00, 0x00, 0x02, 0x06, 0x01, 0x00, 0x04, 0x0b, 0x08, 0x00, 0x09, 0x00, 0x00, 0x00
        /*0020*/ 	.byte	0x00, 0x00, 0x00, 0x00


//--------------------- .nv.info._Z10dotProductPfS_S_S_S_i --------------------------
	.section	.nv.info._Z10dotProductPfS_S_S_S_i,"",@"SHT_CUDA_INFO"
	.sectionflags	@""
	.align	4


	//----- nvinfo : EIATTR_CUDA_API_VERSION
	.align		4
        /*0000*/ 	.byte	0x04, 0x37
        /*0002*/ 	.short	(.L_7 - .L_6)
.L_6:
        /*0004*/ 	.word	0x00000082


	//----- nvinfo : EIATTR_KPARAM_INFO
	.align		4
.L_7:
        /*0008*/ 	.byte	0x04, 0x17
        /*000a*/ 	.short	(.L_9 - .L_8)
.L_8:
        /*000c*/ 	.word	0x00000000
        /*0010*/ 	.short	0x0005
        /*0012*/ 	.short	0x0028
        /*0014*/ 	.byte	0x00, 0xf0, 0x11, 0x00


	//----- nvinfo : EIATTR_KPARAM_INFO
	.align		4
.L_9:
        /*0018*/ 	.byte	0x04, 0x17
        /*001a*/ 	.short	(.L_11 - .L_10)
.L_10:
        /*001c*/ 	.word	0x00000000
        /*0020*/ 	.short	0x0004
        /*0022*/ 	.short	0x0020
        /*0024*/ 	.byte	0x00, 0xf5, 0x21, 0x00


	//----- nvinfo : EIATTR_KPARAM_INFO
	.align		4
.L_11:
        /*0028*/ 	.byte	0x04, 0x17
        /*002a*/ 	.short	(.L_13 - .L_12)
.L_12:
        /*002c*/ 	.word	0x00000000
        /*0030*/ 	.short	0x0003
        /*0032*/ 	.short	0x0018
        /*0034*/ 	.byte	0x00, 0xf5, 0x21, 0x00


	//----- nvinfo : EIATTR_KPARAM_INFO
	.align		4
.L_13:
        /*0038*/ 	.byte	0x04, 0x17
        /*003a*/ 	.short	(.L_15 - .L_14)
.L_14:
        /*003c*/ 	.word	0x00000000
        /*0040*/ 	.short	0x0002
        /*0042*/ 	.short	0x0010
        /*0044*/ 	.byte	0x00, 0xf5, 0x21, 0x00


	//----- nvinfo : EIATTR_KPARAM_INFO
	.align		4
.L_15:
        /*0048*/ 	.byte	0x04, 0x17
        /*004a*/ 	.short	(.L_17 - .L_16)
.L_16:
        /*004c*/ 	.word	0x00000000
        /*0050*/ 	.short	0x0001
        /*0052*/ 	.short	0x0008
        /*0054*/ 	.byte	0x00, 0xf5, 0x21, 0x00


	//----- nvinfo : EIATTR_KPARAM_INFO
	.align		4
.L_17:
        /*0058*/ 	.byte	0x04, 0x17
        /*005a*/ 	.short	(.L_19 - .L_18)
.L_18:
        /*005c*/ 	.word	0x00000000
        /*0060*/ 	.short	0x0000
        /*0062*/ 	.short	0x0000
        /*0064*/ 	.byte	0x00, 0xf5, 0x21, 0x00


	//----- nvinfo : EIATTR_SPARSE_MMA_MASK
	.align		4
.L_19:
        /*0068*/ 	.byte	0x03, 0x50
        /*006a*/ 	.short	0x0000


	//----- nvinfo : EIATTR_MAXREG_COUNT
	.align		4
        /*006c*/ 	.byte	0x03, 0x1b
        /*006e*/ 	.short	0x00ff


	//----- nvinfo : EIATTR_MERCURY_ISA_VERSION
	.align		4
        /*0070*/ 	.byte	0x03, 0x5f
        /*0072*/ 	.short	0x0101


	//----- nvinfo : EIATTR_VRC_CTA_INIT_COUNT
	.align		4
        /*0074*/ 	.byte	0x02, 0x4a
	.zero		1
	.zero		1


	//----- nvinfo : EIATTR_EXIT_INSTR_OFFSETS
	.align		4
        /*0078*/ 	.byte	0x04, 0x1c
        /*007a*/ 	.short	(.L_21 - .L_20)


	//   ....[0]....
.L_20:
        /*007c*/ 	.word	0x00000070


	//   ....[1]....
        /*0080*/ 	.word	0x000001b0


	//----- nvinfo : EIATTR_CBANK_PARAM_SIZE
	.align		4
.L_21:
        /*0084*/ 	.byte	0x03, 0x19
        /*0086*/ 	.short	0x002c


	//----- nvinfo : EIATTR_PARAM_CBANK
	.align		4
        /*0088*/ 	.byte	0x04, 0x0a
        /*008a*/ 	.short	(.L_23 - .L_22)
	.align		4
.L_22:
        /*008c*/ 	.word	index@(.nv.constant0._Z10dotProductPfS_S_S_S_i)
        /*0090*/ 	.short	0x0380
        /*0092*/ 	.short	0x002c


	//----- nvinfo : EIATTR_SW_WAR
	.align		4
.L_23:
        /*0094*/ 	.byte	0x04, 0x36
        /*0096*/ 	.short	(.L_25 - .L_24)
.L_24:
        /*0098*/ 	.word	0x00000008
.L_25:


//--------------------- .nv.callgraph             --------------------------
	.section	.nv.callgraph,"",@"SHT_CUDA_CALLGRAPH"
	.align	4
	.sectionentsize	8
	.align		4
        /*0000*/ 	.word	0x00000000
	.align		4
        /*0004*/ 	.word	0xffffffff
	.align		4
        /*0008*/ 	.word	0x00000000
	.align		4
        /*000c*/ 	.word	0xfffffffe
	.align		4
        /*0010*/ 	.word	0x00000000
	.align		4
        /*0014*/ 	.word	0xfffffffd
	.align		4
        /*0018*/ 	.word	0x00000000
	.align		4
        /*001c*/ 	.word	0xfffffffc


//--------------------- .text._Z10dotProductPfS_S_S_S_i --------------------------
	.section	.text._Z10dotProductPfS_S_S_S_i,"ax",@progbits
	.align	128
        .global         _Z10dotProductPfS_S_S_S_i
        .type           _Z10dotProductPfS_S_S_S_i,@function
        .size           _Z10dotProductPfS_S_S_S_i,(.L_x_1 - _Z10dotProductPfS_S_S_S_i)
        .other          _Z10dotProductPfS_S_S_S_i,@"STO_CUDA_ENTRY STV_DEFAULT"
_Z10dotProductPfS_S_S_S_i:
.text._Z10dotProductPfS_S_S_S_i:
[----:B------:R-:W-:Y:S01]  /*0000*/  LDC R1, c[0x0][0x37c] ;  /* 0x0000df00ff017b82 */ /* 0x000fe20000000800 */
[----:B------:R-:W0:Y:S07]  /*0010*/  S2R R0, SR_TID.X ;  /* 0x0000000000007919 */ /* 0x000e2e0000002100 */
[----:B------:R-:W0:Y:S01]  /*0020*/  S2UR UR4, SR_CTAID.X ;  /* 0x00000000000479c3 */ /* 0x000e220000002500 */
[----:B------:R-:W1:Y:S07]  /*0030*/  LDCU UR5, c[0x0][0x3a8] ;  /* 0x00007500ff0577ac */ /* 0x000e6e0008000800 */
[----:B------:R-:W0:Y:S02]  /*0040*/  LDC R13, c[0x0][0x360] ;  /* 0x0000d800ff0d7b82 */ /* 0x000e240000000800 */
[----:B0-----:R-:W-:-:S05]  /*0050*/  IMAD R13, R13, UR4, R0 ;  /* 0x000000040d0d7c24 */ /* 0x001fca000f8e0200 */
[----:B-1----:R-:W-:-:S13]  /*0060*/  ISETP.GE.AND P0, PT, R13, UR5, PT ;  /* 0x000000050d007c0c */ /* 0x002fda000bf06270 */
[----:B------:R-:W-:Y:S05]  /*0070*/  @P0 EXIT ;  /* 0x000000000000094d */ /* 0x000fea0003800000 */
[----:B------:R-:W0:Y:S01]  /*0080*/  LDC.64 R2, c[0x0][0x380] ;  /* 0x0000e000ff027b82 */ /* 0x000e220000000a00 */
[----:B------:R-:W1:Y:S07]  /*0090*/  LDCU.64 UR4, c[0x0][0x358] ;  /* 0x00006b00ff0477ac */ /* 0x000e6e0008000a00 */
[----:B------:R-:W2:Y:S08]  /*00a0*/  LDC.64 R4, c[0x0][0x388] ;  /* 0x0000e200ff047b82 */ /* 0x000eb00000000a00 */
[----:B------:R-:W3:Y:S08]  /*00b0*/  LDC.64 R6, c[0x0][0x390] ;  /* 0x0000e400ff067b82 */ /* 0x000ef00000000a00 */
[----:B------:R-:W4:Y:S01]  /*00c0*/  LDC.64 R8, c[0x0][0x398] ;  /* 0x0000e600ff087b82 */ /* 0x000f220000000a00 */
[----:B0-----:R-:W-:-:S06]  /*00d0*/  IMAD.WIDE R2, R13, 0x4, R2 ;  /* 0x000000040d027825 */ /* 0x001fcc00078e0202 */
[----:B-1----:R-:W5:Y:S01]  /*00e0*/  LDG.E R2, desc[UR4][R2.64] ;  /* 0x0000000402027981 */ /* 0x002f62000c1e1900 */
[C---:B--2---:R-:W-:Y:S01]  /*00f0*/  IMAD.WIDE R4, R13.reuse, 0x4, R4 ;  /* 0x000000040d047825 */ /* 0x044fe200078e0204 */
[----:B------:R-:W0:Y:S05]  /*0100*/  LDC.64 R10, c[0x0][0x3a0] ;  /* 0x0000e800ff0a7b82 */ /* 0x000e2a0000000a00 */
[----:B------:R-:W5:Y:S01]  /*0110*/  LDG.E R5, desc[UR4][R4.64] ;  /* 0x0000000404057981 */ /* 0x000f62000c1e1900 */
[----:B---3--:R-:W-:-:S06]  /*0120*/  IMAD.WIDE R6, R13, 0x4, R6 ;  /* 0x000000040d067825 */ /* 0x008fcc00078e0206 */
[----:B------:R-:W2:Y:S01]  /*0130*/  LDG.E R6, desc[UR4][R6.64] ;  /* 0x0000000406067981 */ /* 0x000ea2000c1e1900 */
[----:B----4-:R-:W-:-:S06]  /*0140*/  IMAD.WIDE R8, R13, 0x4, R8 ;  /* 0x000000040d087825 */ /* 0x010fcc00078e0208 */
[----:B------:R-:W2:Y:S01]  /*0150*/  LDG.E R9, desc[UR4][R8.64] ;  /* 0x0000000408097981 */ /* 0x000ea2000c1e1900 */
[----:B0-----:R-:W-:-:S04]  /*0160*/  IMAD.WIDE R10, R13, 0x4, R10 ;  /* 0x000000040d0a7825 */ /* 0x001fc800078e020a */
[----:B-----5:R-:W-:Y:S01]  /*0170*/  FADD R0, R2, -R5 ;  /* 0x8000000502007221 */ /* 0x020fe20000000000 */
[----:B--2---:R-:W-:-:S04]  /*0180*/  FADD R15, R6, R9 ;  /* 0x00000009060f7221 */ /* 0x004fc80000000000 */
[----:B------:R-:W-:-:S05]  /*0190*/  FMUL R15, R0, R15 ;  /* 0x0000000f000f7220 */ /* 0x000fca0000400000 */
[----:B------:R-:W-:Y:S01]  /*01a0*/  STG.E desc[UR4][R10.64], R15 ;  /* 0x0000000f0a007986 */ /* 0x000fe2000c101904 */
[----:B------:R-:W-:Y:S05]  /*01b0*/  EXIT ;  /* 0x000000000000794d */ /* 0x000fea0003800000 */
.L_x_0:
[----:B------:R-:W-:-:S00]  /*01c0*/  BRA `(.L_x_0) ;  /* 0xfffffffc00fc7947 */ /* 0x000fc0000383ffff */
[----:B------:R-:W-:-:S00]  /*01d0*/  NOP ;  /* 0x0000000000007918 */ /* 0x000fc00000000000 */
        /* <DEDUP_REMOVED lines=10> */
.L_x_1:


//--------------------- .nv.shared.reserved.0     --------------------------
	.section	.nv.shared.reserved.0,"aw",@nobits
	.weak		__nv_reservedSMEM_offset_0_alias
	.size		__nv_reservedSMEM_offset_0_alias, 0, 64
	.other		__nv_reservedSMEM_offset_0_alias,@"STO_CUDA_RESERVED_SHARED STV_DEFAULT"
__nv_reservedSMEM_offset_0_alias:
	.zero		0
	.zero		64


//--------------------- .nv.constant0._Z10dotProductPfS_S_S_S_i --------------------------
	.section	.nv.constant0._Z10dotProductPfS_S_S_S_i,"a",@progbits
	.sectionflags	@""
	.align	4
.nv.constant0._Z10dotProductPfS_S_S_S_i:
	.zero		940


//--------------------- SYMBOLS --------------------------

	.type		.nv.reservedSmem.offset0,@object
	.size		.nv.reservedSmem.offset0,0x4
